//
// Generated by NVIDIA NVVM Compiler
//
// Compiler Build ID: CL-36424714
// Cuda compilation tools, release 13.0, V13.0.88
// Based on NVVM 20.0.0
//

.version 9.0
.target sm_100
.address_size 64

	// .globl	_Z15iteration_innerPPPdS1_S1_iiS_

.visible .entry _Z15iteration_innerPPPdS1_S1_iiS_(
	.param .u64 .ptr .align 1 _Z15iteration_innerPPPdS1_S1_iiS__param_0,
	.param .u64 .ptr .align 1 _Z15iteration_innerPPPdS1_S1_iiS__param_1,
	.param .u64 .ptr .align 1 _Z15iteration_innerPPPdS1_S1_iiS__param_2,
	.param .u32 _Z15iteration_innerPPPdS1_S1_iiS__param_3,
	.param .u32 _Z15iteration_innerPPPdS1_S1_iiS__param_4,
	.param .u64 .ptr .align 1 _Z15iteration_innerPPPdS1_S1_iiS__param_5
)
{
	.reg .pred 	%p<4>;
	.reg .b32 	%r<20>;
	.reg .b64 	%rd<47>;
	.reg .b64 	%fd<27>;

	ld.param.u64 	%rd1, [_Z15iteration_innerPPPdS1_S1_iiS__param_0];
	ld.param.u64 	%rd2, [_Z15iteration_innerPPPdS1_S1_iiS__param_1];
	ld.param.u64 	%rd3, [_Z15iteration_innerPPPdS1_S1_iiS__param_2];
	ld.param.u32 	%r5, [_Z15iteration_innerPPPdS1_S1_iiS__param_3];
	ld.param.u64 	%rd4, [_Z15iteration_innerPPPdS1_S1_iiS__param_5];
	mov.u32 	%r6, %tid.x;
	mov.u32 	%r7, %ctaid.x;
	mov.u32 	%r8, %ntid.x;
	mad.lo.s32 	%r1, %r7, %r8, %r6;
	add.s32 	%r9, %r1, 1;
	mov.u32 	%r10, %tid.y;
	mov.u32 	%r11, %ctaid.y;
	mov.u32 	%r12, %ntid.y;
	mad.lo.s32 	%r13, %r11, %r12, %r10;
	mov.u32 	%r14, %tid.z;
	mov.u32 	%r15, %ctaid.z;
	mov.u32 	%r16, %ntid.z;
	mad.lo.s32 	%r17, %r15, %r16, %r14;
	setp.gt.s32 	%p1, %r9, %r5;
	max.s32 	%r18, %r13, %r17;
	setp.ge.s32 	%p2, %r18, %r5;
	mov.f64 	%fd26, 0d0000000000000000;
	or.pred  	%p3, %p2, %p1;
	@%p3 bra 	$L__BB0_2;
	cvta.to.global.u64 	%rd5, %rd2;
	cvta.to.global.u64 	%rd6, %rd3;
	cvta.to.global.u64 	%rd7, %rd1;
	add.s32 	%r19, %r5, 1;
	cvt.rn.f64.u32 	%fd4, %r19;
	mov.f64 	%fd5, 0d4000000000000000;
	div.rn.f64 	%fd6, %fd5, %fd4;
	mul.f64 	%fd7, %fd6, %fd6;
	mul.wide.s32 	%rd8, %r1, 8;
	add.s64 	%rd9, %rd5, %rd8;
	ld.global.u64 	%rd10, [%rd9];
	mul.wide.u32 	%rd11, %r13, 8;
	add.s64 	%rd12, %rd10, %rd11;
	ld.u64 	%rd13, [%rd12+8];
	mul.wide.u32 	%rd14, %r17, 8;
	add.s64 	%rd15, %rd13, %rd14;
	ld.f64 	%fd8, [%rd15+8];
	ld.global.u64 	%rd16, [%rd9+16];
	add.s64 	%rd17, %rd16, %rd11;
	ld.u64 	%rd18, [%rd17+8];
	add.s64 	%rd19, %rd18, %rd14;
	ld.f64 	%fd9, [%rd19+8];
	add.f64 	%fd10, %fd8, %fd9;
	ld.global.u64 	%rd20, [%rd9+8];
	add.s64 	%rd21, %rd20, %rd11;
	ld.u64 	%rd22, [%rd21];
	add.s64 	%rd23, %rd22, %rd14;
	ld.f64 	%fd11, [%rd23+8];
	add.f64 	%fd12, %fd10, %fd11;
	ld.u64 	%rd24, [%rd21+16];
	add.s64 	%rd25, %rd24, %rd14;
	ld.f64 	%fd13, [%rd25+8];
	add.f64 	%fd14, %fd12, %fd13;
	ld.u64 	%rd26, [%rd21+8];
	add.s64 	%rd27, %rd26, %rd14;
	ld.f64 	%fd15, [%rd27+16];
	add.f64 	%fd16, %fd14, %fd15;
	ld.f64 	%fd17, [%rd27];
	add.f64 	%fd18, %fd16, %fd17;
	add.s64 	%rd28, %rd6, %rd8;
	ld.global.u64 	%rd29, [%rd28+8];
	add.s64 	%rd30, %rd29, %rd11;
	ld.u64 	%rd31, [%rd30+8];
	add.s64 	%rd32, %rd31, %rd14;
	ld.f64 	%fd19, [%rd32+8];
	fma.rn.f64 	%fd20, %fd7, %fd19, %fd18;
	mul.f64 	%fd21, %fd20, 0d3FC5555555555555;
	add.s64 	%rd33, %rd7, %rd8;
	ld.global.u64 	%rd34, [%rd33+8];
	add.s64 	%rd35, %rd34, %rd11;
	ld.u64 	%rd36, [%rd35+8];
	add.s64 	%rd37, %rd36, %rd14;
	st.f64 	[%rd37+8], %fd21;
	ld.global.u64 	%rd38, [%rd33+8];
	add.s64 	%rd39, %rd38, %rd11;
	ld.u64 	%rd40, [%rd39+8];
	add.s64 	%rd41, %rd40, %rd14;
	ld.f64 	%fd22, [%rd41+8];
	ld.global.u64 	%rd42, [%rd9+8];
	add.s64 	%rd43, %rd42, %rd11;
	ld.u64 	%rd44, [%rd43+8];
	add.s64 	%rd45, %rd44, %rd14;
	ld.f64 	%fd23, [%rd45+8];
	sub.f64 	%fd26, %fd22, %fd23;
$L__BB0_2:
	cvta.to.global.u64 	%rd46, %rd4;
	mul.f64 	%fd24, %fd26, %fd26;
	atom.global.add.f64 	%fd25, [%rd46], %fd24;
	ret;

}


// ===== COMPILED SASS (sm_100) =====

	.target	sm_100

	.elftype	@"ET_EXEC"


//--------------------- .note.nv.tkinfo           --------------------------
	.section	.note.nv.tkinfo,"",@"SHT_NOTE"
	.sectionflags	@"SHF_NOTE_NV_TKINFO"
	.tkinfo
        /*0018*/ 	.word	0x00000002
        /*0030*/ 	.string	""
        /*0030*/ 	.string	"ptxas"
        /*0030*/ 	.string	"Cuda compilation tools, release 13.0, V13.0.88"
        /*0030*/ 	.string	"Build cuda_13.0.r13.0/compiler.36424714_0"
        /*0030*/ 	.string	"-arch sm_100 -m 64 "



//--------------------- .note.nv.cuinfo           --------------------------
	.section	.note.nv.cuinfo,"",@"SHT_NOTE"
	.sectionflags	@"SHF_NOTE_NV_CUINFO"
        /*0018*/ 	.short	0x0002
        /*001a*/ 	.short	0x0064
        /*001c*/ 	.short	0x0082
	.zero		2


//--------------------- .nv.info                  --------------------------
	.section	.nv.info,"",@"SHT_CUDA_INFO"
	.align	4


	//----- nvinfo : EIATTR_REGCOUNT
	.align		4
        /*0000*/ 	.byte	0x04, 0x2f
        /*0002*/ 	.short	(.L_1 - .L_0)
	.align		4
.L_0:
        /*0004*/ 	.word	index@(_Z15iteration_innerPPPdS1_S1_iiS_)
        /*0008*/ 	.word	0x00000020


	//----- nvinfo : EIATTR_FRAME_SIZE
	.align		4
.L_1:
        /*000c*/ 	.byte	0x04, 0x11
        /*000e*/ 	.short	(.L_3 - .L_2)
	.align		4
.L_2:
        /*0010*/ 	.word	index@($__internal_0_$__cuda_sm20_div_rn_f64_full)
        /*0014*/ 	.word	0x00000000


	//----- nvinfo : EIATTR_FRAME_SIZE
	.align		4
.L_3:
        /*0018*/ 	.byte	0x04, 0x11
        /*001a*/ 	.short	(.L_5 - .L_4)
	.align		4
.L_4:
        /*001c*/ 	.word	index@(_Z15iteration_innerPPPdS1_S1_iiS_)
        /*0020*/ 	.word	0x00000000


	//----- nvinfo : EIATTR_MIN_STACK_SIZE
	.align		4
.L_5:
        /*0024*/ 	.byte	0x04, 0x12
        /*0026*/ 	.short	(.L_7 - .L_6)
	.align		4
.L_6:
        /*0028*/ 	.word	index@(_Z15iteration_innerPPPdS1_S1_iiS_)
        /*002c*/ 	.word	0x00000000
.L_7:


//--------------------- .nv.compat                --------------------------
	.section	.nv.compat,"",@"SHT_CUDA_COMPAT_INFO"
	.align	4
        /*0000*/ 	.byte	0x02, 0x09, 0x00, 0x00, 0x02, 0x02, 0x01, 0x00, 0x02, 0x05, 0x05, 0x00, 0x03, 0x07, 0x01, 0x01
        /*0010*/ 	.byte	0x02, 0x03, 0x00, 0x00, 0x02, 0x06, 0x01, 0x00, 0x04, 0x0b, 0x08, 0x00, 0x01, 0x00, 0x00, 0x00
        /*0020*/ 	.byte	0x00, 0x00, 0x00, 0x00


//--------------------- .nv.info._Z15iteration_innerPPPdS1_S1_iiS_ --------------------------
	.section	.nv.info._Z15iteration_innerPPPdS1_S1_iiS_,"",@"SHT_CUDA_INFO"
	.sectionflags	@""
	.align	4


	//----- nvinfo : EIATTR_CUDA_API_VERSION
	.align		4
        /*0000*/ 	.byte	0x04, 0x37
        /*0002*/ 	.short	(.L_9 - .L_8)
.L_8:
        /*0004*/ 	.word	0x00000082


	//----- nvinfo : EIATTR_KPARAM_INFO
	.align		4
.L_9:
        /*0008*/ 	.byte	0x04, 0x17
        /*000a*/ 	.short	(.L_11 - .L_10)
.L_10:
        /*000c*/ 	.word	0x00000000
        /*0010*/ 	.short	0x0005
        /*0012*/ 	.short	0x0020
        /*0014*/ 	.byte	0x00, 0xf5, 0x21, 0x00


	//----- nvinfo : EIATTR_KPARAM_INFO
	.align		4
.L_11:
        /*0018*/ 	.byte	0x04, 0x17
        /*001a*/ 	.short	(.L_13 - .L_12)
.L_12:
        /*001c*/ 	.word	0x00000000
        /*0020*/ 	.short	0x0004
        /*0022*/ 	.short	0x001c
        /*0024*/ 	.byte	0x00, 0xf0, 0x11, 0x00


	//----- nvinfo : EIATTR_KPARAM_INFO
	.align		4
.L_13:
        /*0028*/ 	.byte	0x04, 0x17
        /*002a*/ 	.short	(.L_15 - .L_14)
.L_14:
        /*002c*/ 	.word	0x00000000
        /*0030*/ 	.short	0x0003
        /*0032*/ 	.short	0x0018
        /*0034*/ 	.byte	0x00, 0xf0, 0x11, 0x00


	//----- nvinfo : EIATTR_KPARAM_INFO
	.align		4
.L_15:
        /*0038*/ 	.byte	0x04, 0x17
        /*003a*/ 	.short	(.L_17 - .L_16)
.L_16:
        /*003c*/ 	.word	0x00000000
        /*0040*/ 	.short	0x0002
        /*0042*/ 	.short	0x0010
        /*0044*/ 	.byte	0x00, 0xf5, 0x21, 0x00


	//----- nvinfo : EIATTR_KPARAM_INFO
	.align		4
.L_17:
        /*0048*/ 	.byte	0x04, 0x17
        /*004a*/ 	.short	(.L_19 - .L_18)
.L_18:
        /*004c*/ 	.word	0x00000000
        /*0050*/ 	.short	0x0001
        /*0052*/ 	.short	0x0008
        /*0054*/ 	.byte	0x00, 0xf5, 0x21, 0x00


	//----- nvinfo : EIATTR_KPARAM_INFO
	.align		4
.L_19:
        /*0058*/ 	.byte	0x04, 0x17
        /*005a*/ 	.short	(.L_21 - .L_20)
.L_20:
        /*005c*/ 	.word	0x00000000
        /*0060*/ 	.short	0x0000
        /*0062*/ 	.short	0x0000
        /*0064*/ 	.byte	0x00, 0xf5, 0x21, 0x00


	//----- nvinfo : EIATTR_SPARSE_MMA_MASK
	.align		4
.L_21:
        /*0068*/ 	.byte	0x03, 0x50
        /*006a*/ 	.short	0x0000


	//----- nvinfo : EIATTR_MAXREG_COUNT
	.align		4
        /*006c*/ 	.byte	0x03, 0x1b
        /*006e*/ 	.short	0x00ff


	//----- nvinfo : EIATTR_MERCURY_ISA_VERSION
	.align		4
        /*0070*/ 	.byte	0x03, 0x5f
        /*0072*/ 	.short	0x0101


	//----- nvinfo : EIATTR_VRC_CTA_INIT_COUNT
	.align		4
        /*0074*/ 	.byte	0x02, 0x4a
	.zero		1
	.zero		1


	//----- nvinfo : EIATTR_EXIT_INSTR_OFFSETS
	.align		4
        /*0078*/ 	.byte	0x04, 0x1c
        /*007a*/ 	.short	(.L_23 - .L_22)


	//   ....[0]....
.L_22:
        /*007c*/ 	.word	0x00000660


	//----- nvinfo : EIATTR_CRS_STACK_SIZE
	.align		4
.L_23:
        /*0080*/ 	.byte	0x04, 0x1e
        /*0082*/ 	.short	(.L_25 - .L_24)
.L_24:
        /*0084*/ 	.word	0x00000000


	//----- nvinfo : EIATTR_CBANK_PARAM_SIZE
	.align		4
.L_25:
        /*0088*/ 	.byte	0x03, 0x19
        /*008a*/ 	.short	0x0028


	//----- nvinfo : EIATTR_PARAM_CBANK
	.align		4
        /*008c*/ 	.byte	0x04, 0x0a
        /*008e*/ 	.short	(.L_27 - .L_26)
	.align		4
.L_26:
        /*0090*/ 	.word	index@(.nv.constant0._Z15iteration_innerPPPdS1_S1_iiS_)
        /*0094*/ 	.short	0x0380
        /*0096*/ 	.short	0x0028


	//----- nvinfo : EIATTR_SW_WAR
	.align		4
.L_27:
        /*0098*/ 	.byte	0x04, 0x36
        /*009a*/ 	.short	(.L_29 - .L_28)
.L_28:
        /*009c*/ 	.word	0x00000008
.L_29:


//--------------------- .nv.callgraph             --------------------------
	.section	.nv.callgraph,"",@"SHT_CUDA_CALLGRAPH"
	.align	4
	.sectionentsize	8
	.align		4
        /*0000*/ 	.word	0x00000000
	.align		4
        /*0004*/ 	.word	0xffffffff
	.align		4
        /*0008*/ 	.word	0x00000000
	.align		4
        /*000c*/ 	.word	0xfffffffe
	.align		4
        /*0010*/ 	.word	0x00000000
	.align		4
        /*0014*/ 	.word	0xfffffffd
	.align		4
        /*0018*/ 	.word	0x00000000
	.align		4
        /*001c*/ 	.word	0xfffffffc


//--------------------- .text._Z15iteration_innerPPPdS1_S1_iiS_ --------------------------
	.section	.text._Z15iteration_innerPPPdS1_S1_iiS_,"ax",@progbits
	.align	128
        .global         _Z15iteration_innerPPPdS1_S1_iiS_
        .type           _Z15iteration_innerPPPdS1_S1_iiS_,@function
        .size           _Z15iteration_innerPPPdS1_S1_iiS_,(.L_x_7 - _Z15iteration_innerPPPdS1_S1_iiS_)
        .other          _Z15iteration_innerPPPdS1_S1_iiS_,@"STO_CUDA_ENTRY STV_DEFAULT"
_Z15iteration_innerPPPdS1_S1_iiS_:
.text._Z15iteration_innerPPPdS1_S1_iiS_:
[----:B------:R-:W-:Y:S01]  /*0000*/  LDC R1, c[0x0][0x37c] ;  /* 0x0000df00ff017b82 */ /* 0x000fe20000000800 */
[----:B------:R-:W0:Y:S07]  /*0010*/  S2R R6, SR_TID.X ;  /* 0x0000000000067919 */ /* 0x000e2e0000002100 */
[----:B------:R-:W0:Y:S01]  /*0020*/  S2UR UR4, SR_CTAID.X ;  /* 0x00000000000479c3 */ /* 0x000e220000002500 */
[----:B------:R-:W1:Y:S01]  /*0030*/  LDCU UR8, c[0x0][0x398] ;  /* 0x00007300ff0877ac */ /* 0x000e620008000800 */
[----:B------:R-:W-:Y:S01]  /*0040*/  BSSY.RECONVERGENT B0, `(.L_x_0) ;  /* 0x000005e000007945 */ /* 0x000fe20003800200 */
[----:B------:R-:W2:Y:S01]  /*0050*/  S2R R0, SR_TID.Y ;  /* 0x0000000000007919 */ /* 0x000ea20000002200 */
[----:B------:R-:W3:Y:S04]  /*0060*/  S2R R17, SR_TID.Z ;  /* 0x0000000000117919 */ /* 0x000ee80000002300 */
[----:B------:R-:W0:Y:S08]  /*0070*/  LDC R3, c[0x0][0x360] ;  /* 0x0000d800ff037b82 */ /* 0x000e300000000800 */
[----:B------:R-:W2:Y:S08]  /*0080*/  LDC R5, c[0x0][0x364] ;  /* 0x0000d900ff057b82 */ /* 0x000eb00000000800 */
[----:B------:R-:W2:Y:S08]  /*0090*/  S2UR UR5, SR_CTAID.Y ;  /* 0x00000000000579c3 */ /* 0x000eb00000002600 */
[----:B------:R-:W3:Y:S01]  /*00a0*/  S2UR UR6, SR_CTAID.Z ;  /* 0x00000000000679c3 */ /* 0x000ee20000002700 */
[----:B0-----:R-:W-:-:S04]  /*00b0*/  IMAD R6, R3, UR4, R6 ;  /* 0x0000000403067c24 */ /* 0x001fc8000f8e0206 */
[----:B------:R-:W-:-:S03]  /*00c0*/  VIADD R3, R6, 0x1 ;  /* 0x0000000106037836 */ /* 0x000fc60000000000 */
[----:B------:R-:W3:Y:S02]  /*00d0*/  LDC R2, c[0x0][0x368] ;  /* 0x0000da00ff027b82 */ /* 0x000ee40000000800 */
[----:B-1----:R-:W-:Y:S01]  /*00e0*/  ISETP.GT.AND P0, PT, R3, UR8, PT ;  /* 0x0000000803007c0c */ /* 0x002fe2000bf04270 */
[----:B--2---:R-:W-:Y:S02]  /*00f0*/  IMAD R0, R5, UR5, R0 ;  /* 0x0000000505007c24 */ /* 0x004fe4000f8e0200 */
[----:B---3--:R-:W-:Y:S01]  /*0100*/  IMAD R17, R2, UR6, R17 ;  /* 0x0000000602117c24 */ /* 0x008fe2000f8e0211 */
[----:B------:R-:W0:Y:S04]  /*0110*/  LDCU.64 UR6, c[0x0][0x358] ;  /* 0x00006b00ff0677ac */ /* 0x000e280008000a00 */
[----:B------:R-:W-:-:S04]  /*0120*/  VIMNMX R2, PT, PT, R0, R17, !PT ;  /* 0x0000001100027248 */ /* 0x000fc80007fe0100 */
[----:B------:R-:W-:Y:S02]  /*0130*/  ISETP.GE.OR P0, PT, R2, UR8, P0 ;  /* 0x0000000802007c0c */ /* 0x000fe40008706670 */
[----:B------:R-:W-:-:S11]  /*0140*/  CS2R R2, SRZ ;  /* 0x0000000000027805 */ /* 0x000fd6000001ff00 */
[----:B0-----:R-:W-:Y:S05]  /*0150*/  @P0 BRA `(.L_x_1) ;  /* 0x0000000400300947 */ /* 0x001fea0003800000 */
[----:B------:R-:W-:Y:S01]  /*0160*/  UIADD3 UR4, UPT, UPT, UR8, 0x1, URZ ;  /* 0x0000000108047890 */ /* 0x000fe2000fffe0ff */
[----:B------:R-:W-:-:S08]  /*0170*/  IMAD.MOV.U32 R2, RZ, RZ, 0x1 ;  /* 0x00000001ff027424 */ /* 0x000fd000078e00ff */
[----:B------:R-:W0:Y:S08]  /*0180*/  I2F.F64.U32 R4, UR4 ;  /* 0x0000000400047d12 */ /* 0x000e300008201800 */
[----:B0-----:R-:W0:Y:S02]  /*0190*/  MUFU.RCP64H R3, R5 ;  /* 0x0000000500037308 */ /* 0x001e240000001800 */
[----:B0-----:R-:W-:-:S08]  /*01a0*/  DFMA R8, -R4, R2, 1 ;  /* 0x3ff000000408742b */ /* 0x001fd00000000102 */
[----:B------:R-:W-:-:S08]  /*01b0*/  DFMA R8, R8, R8, R8 ;  /* 0x000000080808722b */ /* 0x000fd00000000008 */
[----:B------:R-:W-:-:S08]  /*01c0*/  DFMA R8, R2, R8, R2 ;  /* 0x000000080208722b */ /* 0x000fd00000000002 */
[----:B------:R-:W-:-:S08]  /*01d0*/  DFMA R2, -R4, R8, 1 ;  /* 0x3ff000000402742b */ /* 0x000fd00000000108 */
[----:B------:R-:W-:-:S08]  /*01e0*/  DFMA R2, R8, R2, R8 ;  /* 0x000000020802722b */ /* 0x000fd00000000008 */
[----:B------:R-:W-:-:S08]  /*01f0*/  DMUL R8, R2, 2 ;  /* 0x4000000002087828 */ /* 0x000fd00000000000 */
[----:B------:R-:W-:-:S08]  /*0200*/  DFMA R10, -R4, R8, 2 ;  /* 0x40000000040a742b */ /* 0x000fd00000000108 */
[----:B------:R-:W-:-:S10]  /*0210*/  DFMA R2, R2, R10, R8 ;  /* 0x0000000a0202722b */ /* 0x000fd40000000008 */
[----:B------:R-:W-:-:S05]  /*0220*/  FFMA R7, RZ, R5, R3 ;  /* 0x00000005ff077223 */ /* 0x000fca0000000003 */
[----:B------:R-:W-:-:S13]  /*0230*/  FSETP.GT.AND P0, PT, |R7|, 1.469367938527859385e-39, PT ;  /* 0x001000000700780b */ /* 0x000fda0003f04200 */
[----:B------:R-:W-:Y:S05]  /*0240*/  @P0 BRA `(.L_x_2) ;  /* 0x0000000000080947 */ /* 0x000fea0003800000 */
[----:B------:R-:W-:-:S07]  /*0250*/  MOV R8, 0x270 ;  /* 0x0000027000087802 */ /* 0x000fce0000000f00 */
[----:B------:R-:W-:Y:S05]  /*0260*/  CALL.REL.NOINC `($__internal_0_$__cuda_sm20_div_rn_f64_full) ;  /* 0x0000000400007944 */ /* 0x000fea0003c00000 */
.L_x_2:
[----:B------:R-:W0:Y:S08]  /*0270*/  LDC.64 R4, c[0x0][0x388] ;  /* 0x0000e200ff047b82 */ /* 0x000e300000000a00 */
[----:B------:R-:W1:Y:S08]  /*0280*/  LDC.64 R10, c[0x0][0x390] ;  /* 0x0000e400ff0a7b82 */ /* 0x000e700000000a00 */
[----:B------:R-:W2:Y:S01]  /*0290*/  LDC.64 R24, c[0x0][0x380] ;  /* 0x0000e000ff187b82 */ /* 0x000ea20000000a00 */
[----:B0-----:R-:W-:-:S05]  /*02a0*/  IMAD.WIDE R4, R6, 0x8, R4 ;  /* 0x0000000806047825 */ /* 0x001fca00078e0204 */
[----:B------:R-:W3:Y:S04]  /*02b0*/  LDG.E.64 R8, desc[UR6][R4.64] ;  /* 0x0000000604087981 */ /* 0x000ee8000c1e1b00 */
[----:B------:R-:W4:Y:S04]  /*02c0*/  LDG.E.64 R12, desc[UR6][R4.64+0x10] ;  /* 0x00001006040c7981 */ /* 0x000f28000c1e1b00 */
[----:B------:R-:W5:Y:S01]  /*02d0*/  LDG.E.64 R14, desc[UR6][R4.64+0x8] ;  /* 0x00000806040e7981 */ /* 0x000f62000c1e1b00 */
[----:B-1----:R-:W-:-:S06]  /*02e0*/  IMAD.WIDE R10, R6, 0x8, R10 ;  /* 0x00000008060a7825 */ /* 0x002fcc00078e020a */
[----:B------:R-:W5:Y:S01]  /*02f0*/  LDG.E.64 R10, desc[UR6][R10.64+0x8] ;  /* 0x000008060a0a7981 */ /* 0x000f62000c1e1b00 */
[----:B--2---:R-:W-:-:S04]  /*0300*/  IMAD.WIDE R6, R6, 0x8, R24 ;  /* 0x0000000806067825 */ /* 0x004fc800078e0218 */
[----:B---3--:R-:W-:-:S04]  /*0310*/  IMAD.WIDE.U32 R8, R0, 0x8, R8 ;  /* 0x0000000800087825 */ /* 0x008fc800078e0008 */
[C---:B----4-:R-:W-:Y:S02]  /*0320*/  IMAD.WIDE.U32 R12, R0.reuse, 0x8, R12 ;  /* 0x00000008000c7825 */ /* 0x050fe400078e000c */
[----:B------:R-:W2:Y:S04]  /*0330*/  LD.E.64 R8, desc[UR6][R8.64+0x8] ;  /* 0x0000080608087980 */ /* 0x000ea8000c101b00 */
[----:B------:R-:W3:Y:S01]  /*0340*/  LD.E.64 R12, desc[UR6][R12.64+0x8] ;  /* 0x000008060c0c7980 */ /* 0x000ee2000c101b00 */
[----:B-----5:R-:W-:-:S05]  /*0350*/  IMAD.WIDE.U32 R28, R0, 0x8, R14 ;  /* 0x00000008001c7825 */ /* 0x020fca00078e000e */
[----:B------:R-:W4:Y:S04]  /*0360*/  LD.E.64 R18, desc[UR6][R28.64] ;  /* 0x000000061c127980 */ /* 0x000f28000c101b00 */
[----:B------:R-:W5:Y:S04]  /*0370*/  LD.E.64 R22, desc[UR6][R28.64+0x10] ;  /* 0x000010061c167980 */ /* 0x000f68000c101b00 */
[----:B------:R-:W5:Y:S01]  /*0380*/  LD.E.64 R20, desc[UR6][R28.64+0x8] ;  /* 0x000008061c147980 */ /* 0x000f62000c101b00 */
[----:B------:R-:W-:-:S03]  /*0390*/  IMAD.WIDE.U32 R14, R0, 0x8, R10 ;  /* 0x00000008000e7825 */ /* 0x000fc600078e000a */
[----:B------:R-:W5:Y:S04]  /*03a0*/  LDG.E.64 R10, desc[UR6][R6.64+0x8] ;  /* 0x00000806060a7981 */ /* 0x000f68000c1e1b00 */
[----:B------:R-:W5:Y:S01]  /*03b0*/  LD.E.64 R14, desc[UR6][R14.64+0x8] ;  /* 0x000008060e0e7980 */ /* 0x000f62000c101b00 */
[----:B--2---:R-:W-:-:S04]  /*03c0*/  IMAD.WIDE.U32 R26, R17, 0x8, R8 ;  /* 0x00000008111a7825 */ /* 0x004fc800078e0008 */
[C---:B---3--:R-:W-:Y:S02]  /*03d0*/  IMAD.WIDE.U32 R8, R17.reuse, 0x8, R12 ;  /* 0x0000000811087825 */ /* 0x048fe400078e000c */
[----:B------:R-:W2:Y:S04]  /*03e0*/  LD.E.64 R12, desc[UR6][R26.64+0x8] ;  /* 0x000008061a0c7980 */ /* 0x000ea8000c101b00 */
[----:B------:R-:W2:Y:S01]  /*03f0*/  LD.E.64 R8, desc[UR6][R8.64+0x8] ;  /* 0x0000080608087980 */ /* 0x000ea2000c101b00 */
[----:B----4-:R-:W-:-:S04]  /*0400*/  IMAD.WIDE.U32 R18, R17, 0x8, R18 ;  /* 0x0000000811127825 */ /* 0x010fc800078e0012 */
[C---:B-----5:R-:W-:Y:S02]  /*0410*/  IMAD.WIDE.U32 R22, R17.reuse, 0x8, R22 ;  /* 0x0000000811167825 */ /* 0x060fe400078e0016 */
[----:B------:R-:W3:Y:S04]  /*0420*/  LD.E.64 R18, desc[UR6][R18.64+0x8] ;  /* 0x0000080612127980 */ /* 0x000ee8000c101b00 */
[----:B------:R-:W4:Y:S01]  /*0430*/  LD.E.64 R22, desc[UR6][R22.64+0x8] ;  /* 0x0000080616167980 */ /* 0x000f22000c101b00 */
[----:B------:R-:W-:-:S05]  /*0440*/  IMAD.WIDE.U32 R28, R17, 0x8, R20 ;  /* 0x00000008111c7825 */ /* 0x000fca00078e0014 */
[----:B------:R-:W5:Y:S01]  /*0450*/  LD.E.64 R24, desc[UR6][R28.64+0x10] ;  /* 0x000010061c187980 */ /* 0x000f62000c101b00 */
[----:B------:R-:W-:-:S03]  /*0460*/  IMAD.WIDE.U32 R14, R17, 0x8, R14 ;  /* 0x00000008110e7825 */ /* 0x000fc600078e000e */
[----:B------:R-:W5:Y:S04]  /*0470*/  LD.E.64 R20, desc[UR6][R28.64] ;  /* 0x000000061c147980 */ /* 0x000f68000c101b00 */
[----:B------:R-:W5:Y:S01]  /*0480*/  LD.E.64 R14, desc[UR6][R14.64+0x8] ;  /* 0x000008060e0e7980 */ /* 0x000f62000c101b00 */
[----:B------:R-:W-:-:S06]  /*0490*/  IMAD.WIDE.U32 R10, R0, 0x8, R10 ;  /* 0x00000008000a7825 */ /* 0x000fcc00078e000a */
[----:B------:R-:W5:Y:S01]  /*04a0*/  LD.E.64 R10, desc[UR6][R10.64+0x8] ;  /* 0x000008060a0a7980 */ /* 0x000f62000c101b00 */
[----:B------:R-:W-:Y:S01]  /*04b0*/  DMUL R2, R2, R2 ;  /* 0x0000000202027228 */ /* 0x000fe20000000000 */
[----:B------:R-:W-:Y:S01]  /*04c0*/  UMOV UR4, 0x55555555 ;  /* 0x5555555500047882 */ /* 0x000fe20000000000 */
[----:B------:R-:W-:Y:S01]  /*04d0*/  UMOV UR5, 0x3fc55555 ;  /* 0x3fc5555500057882 */ /* 0x000fe20000000000 */
[----:B--2---:R-:W-:-:S08]  /*04e0*/  DADD R8, R12, R8 ;  /* 0x000000000c087229 */ /* 0x004fd00000000008 */
[----:B---3--:R-:W-:-:S08]  /*04f0*/  DADD R8, R8, R18 ;  /* 0x0000000008087229 */ /* 0x008fd00000000012 */
[----:B----4-:R-:W-:-:S08]  /*0500*/  DADD R8, R8, R22 ;  /* 0x0000000008087229 */ /* 0x010fd00000000016 */
[----:B-----5:R-:W-:-:S08]  /*0510*/  DADD R8, R8, R24 ;  /* 0x0000000008087229 */ /* 0x020fd00000000018 */
[----:B------:R-:W-:-:S08]  /*0520*/  DADD R8, R8, R20 ;  /* 0x0000000008087229 */ /* 0x000fd00000000014 */
[----:B------:R-:W-:Y:S01]  /*0530*/  DFMA R2, R2, R14, R8 ;  /* 0x0000000e0202722b */ /* 0x000fe20000000008 */
[----:B------:R-:W-:-:S07]  /*0540*/  IMAD.WIDE.U32 R8, R17, 0x8, R10 ;  /* 0x0000000811087825 */ /* 0x000fce00078e000a */
[----:B------:R-:W-:-:S07]  /*0550*/  DMUL R2, R2, UR4 ;  /* 0x0000000402027c28 */ /* 0x000fce0008000000 */
[----:B------:R0:W-:Y:S04]  /*0560*/  ST.E.64 desc[UR6][R8.64+0x8], R2 ;  /* 0x0000080208007985 */ /* 0x0001e8000c101b06 */
[----:B------:R-:W2:Y:S04]  /*0570*/  LDG.E.64 R6, desc[UR6][R6.64+0x8] ;  /* 0x0000080606067981 */ /* 0x000ea8000c1e1b00 */
[----:B------:R-:W3:Y:S01]  /*0580*/  LDG.E.64 R4, desc[UR6][R4.64+0x8] ;  /* 0x0000080604047981 */ /* 0x000ee2000c1e1b00 */
[----:B--2---:R-:W-:-:S04]  /*0590*/  IMAD.WIDE.U32 R10, R0, 0x8, R6 ;  /* 0x00000008000a7825 */ /* 0x004fc800078e0006 */
[----:B---3--:R-:W-:Y:S02]  /*05a0*/  IMAD.WIDE.U32 R14, R0, 0x8, R4 ;  /* 0x00000008000e7825 */ /* 0x008fe400078e0004 */
[----:B------:R-:W2:Y:S04]  /*05b0*/  LD.E.64 R10, desc[UR6][R10.64+0x8] ;  /* 0x000008060a0a7980 */ /* 0x000ea8000c101b00 */
[----:B------:R-:W3:Y:S01]  /*05c0*/  LD.E.64 R14, desc[UR6][R14.64+0x8] ;  /* 0x000008060e0e7980 */ /* 0x000ee2000c101b00 */
[----:B--2---:R-:W-:-:S04]  /*05d0*/  IMAD.WIDE.U32 R12, R17, 0x8, R10 ;  /* 0x00000008110c7825 */ /* 0x004fc800078e000a */
[----:B---3--:R-:W-:Y:S02]  /*05e0*/  IMAD.WIDE.U32 R16, R17, 0x8, R14 ;  /* 0x0000000811107825 */ /* 0x008fe400078e000e */
[----:B------:R-:W0:Y:S04]  /*05f0*/  LD.E.64 R12, desc[UR6][R12.64+0x8] ;  /* 0x000008060c0c7980 */ /* 0x000e28000c101b00 */
[----:B------:R-:W0:Y:S02]  /*0600*/  LD.E.64 R16, desc[UR6][R16.64+0x8] ;  /* 0x0000080610107980 */ /* 0x000e24000c101b00 */
[----:B0-----:R-:W-:-:S11]  /*0610*/  DADD R2, R12, -R16 ;  /* 0x000000000c027229 */ /* 0x001fd60000000810 */
.L_x_1:
[----:B------:R-:W-:Y:S05]  /*0620*/  BSYNC.RECONVERGENT B0 ;  /* 0x0000000000007941 */ /* 0x000fea0003800200 */
.L_x_0:
[----:B------:R-:W0:Y:S01]  /*0630*/  LDC.64 R4, c[0x0][0x3a0] ;  /* 0x0000e800ff047b82 */ /* 0x000e220000000a00 */
[----:B------:R-:W-:-:S07]  /*0640*/  DMUL R2, R2, R2 ;  /* 0x0000000202027228 */ /* 0x000fce0000000000 */
[----:B0-----:R-:W-:Y:S01]  /*0650*/  REDG.E.ADD.F64.RN.STRONG.GPU desc[UR6][R4.64], R2 ;  /* 0x00000002040079a6 */ /* 0x001fe2000c12ff06 */
[----:B------:R-:W-:Y:S05]  /*0660*/  EXIT ;  /* 0x000000000000794d */ /* 0x000fea0003800000 */
        .weak           $__internal_0_$__cuda_sm20_div_rn_f64_full
        .type           $__internal_0_$__cuda_sm20_div_rn_f64_full,@function
        .size           $__internal_0_$__cuda_sm20_div_rn_f64_full,(.L_x_7 - $__internal_0_$__cuda_sm20_div_rn_f64_full)
$__internal_0_$__cuda_sm20_div_rn_f64_full:
[C---:B------:R-:W-:Y:S01]  /*0670*/  FSETP.GEU.AND P0, PT, |R5|.reuse, 1.469367938527859385e-39, PT ;  /* 0x001000000500780b */ /* 0x040fe20003f0e200 */
[----:B------:R-:W-:Y:S01]  /*0680*/  IMAD.MOV.U32 R7, RZ, RZ, 0x1ca00000 ;  /* 0x1ca00000ff077424 */ /* 0x000fe200078e00ff */
[C---:B------:R-:W-:Y:S01]  /*0690*/  LOP3.LUT R2, R5.reuse, 0x800fffff, RZ, 0xc0, !PT ;  /* 0x800fffff05027812 */ /* 0x040fe200078ec0ff */
[----:B------:R-:W-:Y:S01]  /*06a0*/  IMAD.MOV.U32 R14, RZ, RZ, RZ ;  /* 0x000000ffff0e7224 */ /* 0x000fe200078e00ff */
[----:B------:R-:W-:Y:S02]  /*06b0*/  MOV R10, 0x1 ;  /* 0x00000001000a7802 */ /* 0x000fe40000000f00 */
[----:B------:R-:W-:Y:S01]  /*06c0*/  LOP3.LUT R3, R2, 0x3ff00000, RZ, 0xfc, !PT ;  /* 0x3ff0000002037812 */ /* 0x000fe200078efcff */
[----:B------:R-:W-:Y:S01]  /*06d0*/  IMAD.MOV.U32 R2, RZ, RZ, R4 ;  /* 0x000000ffff027224 */ /* 0x000fe200078e0004 */
[----:B------:R-:W-:Y:S02]  /*06e0*/  LOP3.LUT R9, R5, 0x7ff00000, RZ, 0xc0, !PT ;  /* 0x7ff0000005097812 */ /* 0x000fe400078ec0ff */
[----:B------:R-:W-:-:S02]  /*06f0*/  MOV R16, 0x40000000 ;  /* 0x4000000000107802 */ /* 0x000fc40000000f00 */
[----:B------:R-:W-:Y:S01]  /*0700*/  ISETP.LE.U32.AND P1, PT, R9, 0x40000000, PT ;  /* 0x400000000900780c */ /* 0x000fe20003f23070 */
[----:B------:R-:W-:Y:S02]  /*0710*/  @!P0 DMUL R2, R4, 8.98846567431157953865e+307 ;  /* 0x7fe0000004028828 */ /* 0x000fe40000000000 */
[----:B------:R-:W-:Y:S01]  /*0720*/  VIADD R20, R16, 0xffffffff ;  /* 0xffffffff10147836 */ /* 0x000fe20000000000 */
[----:B------:R-:W-:-:S03]  /*0730*/  SEL R15, R7, 0x63400000, !P1 ;  /* 0x63400000070f7807 */ /* 0x000fc60004800000 */
[----:B------:R-:W0:Y:S04]  /*0740*/  MUFU.RCP64H R11, R3 ;  /* 0x00000003000b7308 */ /* 0x000e280000001800 */
[----:B------:R-:W-:Y:S02]  /*0750*/  @!P0 LOP3.LUT R9, R3, 0x7ff00000, RZ, 0xc0, !PT ;  /* 0x7ff0000003098812 */ /* 0x000fe400078ec0ff */
[----:B------:R-:W-:-:S03]  /*0760*/  ISETP.GT.U32.AND P0, PT, R20, 0x7feffffe, PT ;  /* 0x7feffffe1400780c */ /* 0x000fc60003f04070 */
[----:B------:R-:W-:-:S05]  /*0770*/  VIADD R20, R9, 0xffffffff ;  /* 0xffffffff09147836 */ /* 0x000fca0000000000 */
[----:B------:R-:W-:Y:S01]  /*0780*/  ISETP.GT.U32.OR P0, PT, R20, 0x7feffffe, P0 ;  /* 0x7feffffe1400780c */ /* 0x000fe20000704470 */
[----:B0-----:R-:W-:-:S08]  /*0790*/  DFMA R12, R10, -R2, 1 ;  /* 0x3ff000000a0c742b */ /* 0x001fd00000000802 */
[----:B------:R-:W-:-:S08]  /*07a0*/  DFMA R12, R12, R12, R12 ;  /* 0x0000000c0c0c722b */ /* 0x000fd0000000000c */
[----:B------:R-:W-:-:S08]  /*07b0*/  DFMA R10, R10, R12, R10 ;  /* 0x0000000c0a0a722b */ /* 0x000fd0000000000a */
[----:B------:R-:W-:-:S08]  /*07c0*/  DFMA R12, R10, -R2, 1 ;  /* 0x3ff000000a0c742b */ /* 0x000fd00000000802 */
[----:B------:R-:W-:-:S08]  /*07d0*/  DFMA R10, R10, R12, R10 ;  /* 0x0000000c0a0a722b */ /* 0x000fd0000000000a */
[----:B------:R-:W-:-:S08]  /*07e0*/  DMUL R12, R10, R14 ;  /* 0x0000000e0a0c7228 */ /* 0x000fd00000000000 */
[----:B------:R-:W-:-:S08]  /*07f0*/  DFMA R18, R12, -R2, R14 ;  /* 0x800000020c12722b */ /* 0x000fd0000000000e */
[----:B------:R-:W-:Y:S01]  /*0800*/  DFMA R10, R10, R18, R12 ;  /* 0x000000120a0a722b */ /* 0x000fe2000000000c */
[----:B------:R-:W-:Y:S10]  /*0810*/  @P0 BRA `(.L_x_3) ;  /* 0x0000000000740947 */ /* 0x000ff40003800000 */
[----:B------:R-:W-:Y:S01]  /*0820*/  LOP3.LUT R13, R5, 0x7ff00000, RZ, 0xc0, !PT ;  /* 0x7ff00000050d7812 */ /* 0x000fe200078ec0ff */
[----:B------:R-:W-:Y:S01]  /*0830*/  IMAD.MOV.U32 R18, RZ, RZ, RZ ;  /* 0x000000ffff127224 */ /* 0x000fe200078e00ff */
[----:B------:R-:W-:Y:S02]  /*0840*/  MOV R9, 0x40000000 ;  /* 0x4000000000097802 */ /* 0x000fe40000000f00 */
[----:B------:R-:W-:Y:S01]  /*0850*/  ISETP.LE.U32.AND P0, PT, R13, 0x40000000, PT ;  /* 0x400000000d00780c */ /* 0x000fe20003f03070 */
[----:B------:R-:W-:-:S05]  /*0860*/  IMAD.MOV R12, RZ, RZ, -R13 ;  /* 0x000000ffff0c7224 */ /* 0x000fca00078e0a0d */
[----:B------:R-:W-:Y:S02]  /*0870*/  VIADDMNMX R9, R12, R9, 0xb9600000, !PT ;  /* 0xb96000000c097446 */ /* 0x000fe40007800109 */
[----:B------:R-:W-:Y:S02]  /*0880*/  SEL R12, R7, 0x63400000, !P0 ;  /* 0x63400000070c7807 */ /* 0x000fe40004000000 */
[----:B------:R-:W-:-:S05]  /*0890*/  VIMNMX R9, PT, PT, R9, 0x46a00000, PT ;  /* 0x46a0000009097848 */ /* 0x000fca0003fe0100 */
[----:B------:R-:W-:-:S05]  /*08a0*/  IMAD.IADD R9, R9, 0x1, -R12 ;  /* 0x0000000109097824 */ /* 0x000fca00078e0a0c */
[----:B------:R-:W-:-:S06]  /*08b0*/  IADD3 R19, PT, PT, R9, 0x7fe00000, RZ ;  /* 0x7fe0000009137810 */ /* 0x000fcc0007ffe0ff */
[----:B------:R-:W-:-:S10]  /*08c0*/  DMUL R12, R10, R18 ;  /* 0x000000120a0c7228 */ /* 0x000fd40000000000 */
[----:B------:R-:W-:-:S13]  /*08d0*/  FSETP.GTU.AND P0, PT, |R13|, 1.469367938527859385e-39, PT ;  /* 0x001000000d00780b */ /* 0x000fda0003f0c200 */
[----:B------:R-:W-:Y:S05]  /*08e0*/  @P0 BRA `(.L_x_4) ;  /* 0x0000000000840947 */ /* 0x000fea0003800000 */
[----:B------:R-:W-:Y:S01]  /*08f0*/  DFMA R2, R10, -R2, R14 ;  /* 0x800000020a02722b */ /* 0x000fe2000000000e */
[----:B------:R-:W-:-:S09]  /*0900*/  IMAD.MOV.U32 R18, RZ, RZ, RZ ;  /* 0x000000ffff127224 */ /* 0x000fd200078e00ff */
[C---:B------:R-:W-:Y:S02]  /*0910*/  FSETP.NEU.AND P0, PT, R3.reuse, RZ, PT ;  /* 0x000000ff0300720b */ /* 0x040fe40003f0d000 */
[----:B------:R-:W-:-:S04]  /*0920*/  LOP3.LUT R5, R3, 0x80000000, R5, 0x48, !PT ;  /* 0x8000000003057812 */ /* 0x000fc800078e4805 */
[----:B------:R-:W-:-:S07]  /*0930*/  LOP3.LUT R19, R5, R19, RZ, 0xfc, !PT ;  /* 0x0000001305137212 */ /* 0x000fce00078efcff */
[----:B------:R-:W-:Y:S05]  /*0940*/  @!P0 BRA `(.L_x_4) ;  /* 0x00000000006c8947 */ /* 0x000fea0003800000 */
[C---:B------:R-:W-:Y:S01]  /*0950*/  IADD3 R3, PT, PT, -R9.reuse, RZ, RZ ;  /* 0x000000ff09037210 */ /* 0x040fe20007ffe1ff */
[----:B------:R-:W-:Y:S01]  /*0960*/  IMAD.MOV.U32 R2, RZ, RZ, RZ ;  /* 0x000000ffff027224 */ /* 0x000fe200078e00ff */
[----:B------:R-:W-:-:S05]  /*0970*/  IADD3 R9, PT, PT, -R9, -0x43300000, RZ ;  /* 0xbcd0000009097810 */ /* 0x000fca0007ffe1ff */
[----:B------:R-:W-:Y:S02]  /*0980*/  DFMA R2, R12, -R2, R10 ;  /* 0x800000020c02722b */ /* 0x000fe4000000000a */
[----:B------:R-:W-:-:S08]  /*0990*/  DMUL.RP R10, R10, R18 ;  /* 0x000000120a0a7228 */ /* 0x000fd00000008000 */
[----:B------:R-:W-:Y:S02]  /*09a0*/  FSETP.NEU.AND P0, PT, |R3|, R9, PT ;  /* 0x000000090300720b */ /* 0x000fe40003f0d200 */
[----:B------:R-:W-:Y:S02]  /*09b0*/  LOP3.LUT R5, R11, R5, RZ, 0x3c, !PT ;  /* 0x000000050b057212 */ /* 0x000fe400078e3cff */
[----:B------:R-:W-:Y:S02]  /*09c0*/  FSEL R12, R10, R12, !P0 ;  /* 0x0000000c0a0c7208 */ /* 0x000fe40004000000 */
[----:B------:R-:W-:Y:S01]  /*09d0*/  FSEL R13, R5, R13, !P0 ;  /* 0x0000000d050d7208 */ /* 0x000fe20004000000 */
[----:B------:R-:W-:Y:S06]  /*09e0*/  BRA `(.L_x_4) ;  /* 0x0000000000447947 */ /* 0x000fec0003800000 */
.L_x_3:
[----:B------:R-:W-:-:S14]  /*09f0*/  DSETP.NAN.AND P0, PT, R4, R4, PT ;  /* 0x000000040400722a */ /* 0x000fdc0003f08000 */
[----:B------:R-:W-:Y:S05]  /*0a00*/  @P0 BRA `(.L_x_5) ;  /* 0x0000000000340947 */ /* 0x000fea0003800000 */
[----:B------:R-:W-:Y:S01]  /*0a10*/  ISETP.NE.AND P0, PT, R16, R9, PT ;  /* 0x000000091000720c */ /* 0x000fe20003f05270 */
[----:B------:R-:W-:Y:S01]  /*0a20*/  IMAD.MOV.U32 R12, RZ, RZ, 0x0 ;  /* 0x00000000ff0c7424 */ /* 0x000fe200078e00ff */
[----:B------:R-:W-:-:S11]  /*0a30*/  MOV R13, 0xfff80000 ;  /* 0xfff80000000d7802 */ /* 0x000fd60000000f00 */
[----:B------:R-:W-:Y:S05]  /*0a40*/  @!P0 BRA `(.L_x_4) ;  /* 0x00000000002c8947 */ /* 0x000fea0003800000 */
[----:B------:R-:W-:Y:S02]  /*0a50*/  ISETP.NE.AND P0, PT, R16, 0x7ff00000, PT ;  /* 0x7ff000001000780c */ /* 0x000fe40003f05270 */
[----:B------:R-:W-:Y:S02]  /*0a60*/  LOP3.LUT R4, R5, 0x40000000, RZ, 0x3c, !PT ;  /* 0x4000000005047812 */ /* 0x000fe400078e3cff */
[----:B------:R-:W-:Y:S02]  /*0a70*/  ISETP.EQ.OR P0, PT, R9, RZ, !P0 ;  /* 0x000000ff0900720c */ /* 0x000fe40004702670 */
[----:B------:R-:W-:-:S11]  /*0a80*/  LOP3.LUT R13, R4, 0x80000000, RZ, 0xc0, !PT ;  /* 0x80000000040d7812 */ /* 0x000fd600078ec0ff */
[----:B------:R-:W-:Y:S01]  /*0a90*/  @P0 LOP3.LUT R2, R13, 0x7ff00000, RZ, 0xfc, !PT ;  /* 0x7ff000000d020812 */ /* 0x000fe200078efcff */
[----:B------:R-:W-:Y:S02]  /*0aa0*/  @!P0 IMAD.MOV.U32 R12, RZ, RZ, RZ ;  /* 0x000000ffff0c8224 */ /* 0x000fe400078e00ff */
[----:B------:R-:W-:Y:S01]  /*0ab0*/  @P0 IMAD.MOV.U32 R12, RZ, RZ, RZ ;  /* 0x000000ffff0c0224 */ /* 0x000fe200078e00ff */
[----:B------:R-:W-:Y:S01]  /*0ac0*/  @P0 MOV R13, R2 ;  /* 0x00000002000d0202 */ /* 0x000fe20000000f00 */
[----:B------:R-:W-:Y:S06]  /*0ad0*/  BRA `(.L_x_4) ;  /* 0x0000000000087947 */ /* 0x000fec0003800000 */
.L_x_5:
[----:B------:R-:W-:Y:S01]  /*0ae0*/  LOP3.LUT R13, R5, 0x80000, RZ, 0xfc, !PT ;  /* 0x00080000050d7812 */ /* 0x000fe200078efcff */
[----:B------:R-:W-:-:S07]  /*0af0*/  IMAD.MOV.U32 R12, RZ, RZ, R4 ;  /* 0x000000ffff0c7224 */ /* 0x000fce00078e0004 */
.L_x_4:
[----:B------:R-:W-:Y:S01]  /*0b00*/  IMAD.MOV.U32 R9, RZ, RZ, 0x0 ;  /* 0x00000000ff097424 */ /* 0x000fe200078e00ff */
[----:B------:R-:W-:Y:S01]  /*0b10*/  MOV R3, R13 ;  /* 0x0000000d00037202 */ /* 0x000fe20000000f00 */
[----:B------:R-:W-:Y:S02]  /*0b20*/  IMAD.MOV.U32 R2, RZ, RZ, R12 ;  /* 0x000000ffff027224 */ /* 0x000fe400078e000c */
[----:B------:R-:W-:Y:S05]  /*0b30*/  RET.REL.NODEC R8 `(_Z15iteration_innerPPPdS1_S1_iiS_) ;  /* 0xfffffff408307950 */ /* 0x000fea0003c3ffff */
.L_x_6:
[----:B------:R-:W-:-:S00]  /*0b40*/  BRA `(.L_x_6) ;  /* 0xfffffffc00fc7947 */ /* 0x000fc0000383ffff */
[----:B------:R-:W-:-:S00]  /*0b50*/  NOP ;  /* 0x0000000000007918 */ /* 0x000fc00000000000 */
        /* <DEDUP_REMOVED lines=10> */
.L_x_7:


//--------------------- .nv.shared.reserved.0     --------------------------
	.section	.nv.shared.reserved.0,"aw",@nobits
	.weak		__nv_reservedSMEM_offset_0_alias
	.size		__nv_reservedSMEM_offset_0_alias, 0, 64
	.other		__nv_reservedSMEM_offset_0_alias,@"STO_CUDA_RESERVED_SHARED STV_DEFAULT"
__nv_reservedSMEM_offset_0_alias:
	.zero		0
	.zero		64


//--------------------- .nv.constant0._Z15iteration_innerPPPdS1_S1_iiS_ --------------------------
	.section	.nv.constant0._Z15iteration_innerPPPdS1_S1_iiS_,"a",@progbits
	.sectionflags	@""
	.align	4
.nv.constant0._Z15iteration_innerPPPdS1_S1_iiS_:
	.zero		936


//--------------------- SYMBOLS --------------------------

	.type		.nv.reservedSmem.offset0,@object
	.size		.nv.reservedSmem.offset0,0x4
